//
// Generated by NVIDIA NVVM Compiler
//
// Compiler Build ID: CL-36424714
// Cuda compilation tools, release 13.0, V13.0.88
// Based on NVVM 20.0.0
//

.version 9.0
.target sm_100
.address_size 64

	// .globl	_Z14multiplicacionPiS_S_

.visible .entry _Z14multiplicacionPiS_S_(
	.param .u64 .ptr .align 1 _Z14multiplicacionPiS_S__param_0,
	.param .u64 .ptr .align 1 _Z14multiplicacionPiS_S__param_1,
	.param .u64 .ptr .align 1 _Z14multiplicacionPiS_S__param_2
)
{
	.reg .pred 	%p<2>;
	.reg .b32 	%r<32>;
	.reg .b64 	%rd<21>;

	ld.param.u64 	%rd6, [_Z14multiplicacionPiS_S__param_0];
	ld.param.u64 	%rd7, [_Z14multiplicacionPiS_S__param_1];
	ld.param.u64 	%rd8, [_Z14multiplicacionPiS_S__param_2];
	cvta.to.global.u64 	%rd9, %rd7;
	cvta.to.global.u64 	%rd10, %rd6;
	cvta.to.global.u64 	%rd11, %rd8;
	mov.u32 	%r9, %tid.x;
	mov.u32 	%r10, %ctaid.x;
	mov.u32 	%r11, %ntid.x;
	mad.lo.s32 	%r12, %r10, %r11, %r9;
	mov.u32 	%r13, %tid.y;
	mov.u32 	%r14, %ctaid.y;
	mov.u32 	%r15, %ntid.y;
	mad.lo.s32 	%r16, %r14, %r15, %r13;
	mul.lo.s32 	%r29, %r12, 100;
	add.s32 	%r17, %r29, %r16;
	mul.wide.s32 	%rd12, %r17, 4;
	add.s64 	%rd1, %rd11, %rd12;
	mov.b32 	%r30, 0;
	st.global.u32 	[%rd1], %r30;
	add.s64 	%rd2, %rd10, 8;
	mul.wide.u32 	%rd13, %r15, %r14;
	cvt.u64.u32 	%rd14, %r13;
	add.s64 	%rd15, %rd13, %rd14;
	shl.b64 	%rd16, %rd15, 2;
	add.s64 	%rd17, %rd16, %rd9;
	add.s64 	%rd20, %rd17, 800;
	mov.u32 	%r31, %r30;
$L__BB0_1:
	mul.wide.s32 	%rd18, %r29, 4;
	add.s64 	%rd19, %rd2, %rd18;
	ld.global.u32 	%r18, [%rd19+-8];
	ld.global.u32 	%r19, [%rd20+-800];
	mad.lo.s32 	%r20, %r19, %r18, %r30;
	st.global.u32 	[%rd1], %r20;
	ld.global.u32 	%r21, [%rd19+-4];
	ld.global.u32 	%r22, [%rd20+-400];
	mad.lo.s32 	%r23, %r22, %r21, %r20;
	st.global.u32 	[%rd1], %r23;
	ld.global.u32 	%r24, [%rd19];
	ld.global.u32 	%r25, [%rd20];
	mad.lo.s32 	%r26, %r25, %r24, %r23;
	st.global.u32 	[%rd1], %r26;
	ld.global.u32 	%r27, [%rd19+4];
	ld.global.u32 	%r28, [%rd20+400];
	mad.lo.s32 	%r30, %r28, %r27, %r26;
	st.global.u32 	[%rd1], %r30;
	add.s32 	%r31, %r31, 4;
	add.s32 	%r29, %r29, 4;
	add.s64 	%rd20, %rd20, 1600;
	setp.ne.s32 	%p1, %r31, 100;
	@%p1 bra 	$L__BB0_1;
	ret;

}


// ===== COMPILED SASS (sm_100) =====

	.target	sm_100

	.elftype	@"ET_EXEC"


//--------------------- .note.nv.tkinfo           --------------------------
	.section	.note.nv.tkinfo,"",@"SHT_NOTE"
	.sectionflags	@"SHF_NOTE_NV_TKINFO"
	.tkinfo
        /*0018*/ 	.word	0x00000002
        /*0030*/ 	.string	""
        /*0030*/ 	.string	"ptxas"
        /*0030*/ 	.string	"Cuda compilation tools, release 13.0, V13.0.88"
        /*0030*/ 	.string	"Build cuda_13.0.r13.0/compiler.36424714_0"
        /*0030*/ 	.string	"-arch sm_100 -m 64 "



//--------------------- .note.nv.cuinfo           --------------------------
	.section	.note.nv.cuinfo,"",@"SHT_NOTE"
	.sectionflags	@"SHF_NOTE_NV_CUINFO"
        /*0018*/ 	.short	0x0002
        /*001a*/ 	.short	0x0064
        /*001c*/ 	.short	0x0082
	.zero		2


//--------------------- .nv.info                  --------------------------
	.section	.nv.info,"",@"SHT_CUDA_INFO"
	.align	4


	//----- nvinfo : EIATTR_REGCOUNT
	.align		4
        /*0000*/ 	.byte	0x04, 0x2f
        /*0002*/ 	.short	(.L_1 - .L_0)
	.align		4
.L_0:
        /*0004*/ 	.word	index@(_Z14multiplicacionPiS_S_)
        /*0008*/ 	.word	0x00000016


	//----- nvinfo : EIATTR_FRAME_SIZE
	.align		4
.L_1:
        /*000c*/ 	.byte	0x04, 0x11
        /*000e*/ 	.short	(.L_3 - .L_2)
	.align		4
.L_2:
        /*0010*/ 	.word	index@(_Z14multiplicacionPiS_S_)
        /*0014*/ 	.word	0x00000000


	//----- nvinfo : EIATTR_MIN_STACK_SIZE
	.align		4
.L_3:
        /*0018*/ 	.byte	0x04, 0x12
        /*001a*/ 	.short	(.L_5 - .L_4)
	.align		4
.L_4:
        /*001c*/ 	.word	index@(_Z14multiplicacionPiS_S_)
        /*0020*/ 	.word	0x00000000
.L_5:


//--------------------- .nv.compat                --------------------------
	.section	.nv.compat,"",@"SHT_CUDA_COMPAT_INFO"
	.align	4
        /*0000*/ 	.byte	0x02, 0x09, 0x00, 0x00, 0x02, 0x02, 0x01, 0x00, 0x02, 0x05, 0x05, 0x00, 0x03, 0x07, 0x01, 0x01
        /*0010*/ 	.byte	0x02, 0x03, 0x00, 0x00, 0x02, 0x06, 0x01, 0x00, 0x04, 0x0b, 0x08, 0x00, 0x09, 0x00, 0x00, 0x00
        /*0020*/ 	.byte	0x00, 0x00, 0x00, 0x00


//--------------------- .nv.info._Z14multiplicacionPiS_S_ --------------------------
	.section	.nv.info._Z14multiplicacionPiS_S_,"",@"SHT_CUDA_INFO"
	.sectionflags	@""
	.align	4


	//----- nvinfo : EIATTR_CUDA_API_VERSION
	.align		4
        /*0000*/ 	.byte	0x04, 0x37
        /*0002*/ 	.short	(.L_7 - .L_6)
.L_6:
        /*0004*/ 	.word	0x00000082


	//----- nvinfo : EIATTR_KPARAM_INFO
	.align		4
.L_7:
        /*0008*/ 	.byte	0x04, 0x17
        /*000a*/ 	.short	(.L_9 - .L_8)
.L_8:
        /*000c*/ 	.word	0x00000000
        /*0010*/ 	.short	0x0002
        /*0012*/ 	.short	0x0010
        /*0014*/ 	.byte	0x00, 0xf5, 0x21, 0x00


	//----- nvinfo : EIATTR_KPARAM_INFO
	.align		4
.L_9:
        /*0018*/ 	.byte	0x04, 0x17
        /*001a*/ 	.short	(.L_11 - .L_10)
.L_10:
        /*001c*/ 	.word	0x00000000
        /*0020*/ 	.short	0x0001
        /*0022*/ 	.short	0x0008
        /*0024*/ 	.byte	0x00, 0xf5, 0x21, 0x00


	//----- nvinfo : EIATTR_KPARAM_INFO
	.align		4
.L_11:
        /*0028*/ 	.byte	0x04, 0x17
        /*002a*/ 	.short	(.L_13 - .L_12)
.L_12:
        /*002c*/ 	.word	0x00000000
        /*0030*/ 	.short	0x0000
        /*0032*/ 	.short	0x0000
        /*0034*/ 	.byte	0x00, 0xf5, 0x21, 0x00


	//----- nvinfo : EIATTR_SPARSE_MMA_MASK
	.align		4
.L_13:
        /*0038*/ 	.byte	0x03, 0x50
        /*003a*/ 	.short	0x0000


	//----- nvinfo : EIATTR_MAXREG_COUNT
	.align		4
        /*003c*/ 	.byte	0x03, 0x1b
        /*003e*/ 	.short	0x00ff


	//----- nvinfo : EIATTR_MERCURY_ISA_VERSION
	.align		4
        /*0040*/ 	.byte	0x03, 0x5f
        /*0042*/ 	.short	0x0101


	//----- nvinfo : EIATTR_VRC_CTA_INIT_COUNT
	.align		4
        /*0044*/ 	.byte	0x02, 0x4a
	.zero		1
	.zero		1


	//----- nvinfo : EIATTR_EXIT_INSTR_OFFSETS
	.align		4
        /*0048*/ 	.byte	0x04, 0x1c
        /*004a*/ 	.short	(.L_15 - .L_14)


	//   ....[0]....
.L_14:
        /*004c*/ 	.word	0x00001d90


	//----- nvinfo : EIATTR_CBANK_PARAM_SIZE
	.align		4
.L_15:
        /*0050*/ 	.byte	0x03, 0x19
        /*0052*/ 	.short	0x0018


	//----- nvinfo : EIATTR_PARAM_CBANK
	.align		4
        /*0054*/ 	.byte	0x04, 0x0a
        /*0056*/ 	.short	(.L_17 - .L_16)
	.align		4
.L_16:
        /*0058*/ 	.word	index@(.nv.constant0._Z14multiplicacionPiS_S_)
        /*005c*/ 	.short	0x0380
        /*005e*/ 	.short	0x0018


	//----- nvinfo : EIATTR_SW_WAR
	.align		4
.L_17:
        /*0060*/ 	.byte	0x04, 0x36
        /*0062*/ 	.short	(.L_19 - .L_18)
.L_18:
        /*0064*/ 	.word	0x00000008
.L_19:


//--------------------- .nv.callgraph             --------------------------
	.section	.nv.callgraph,"",@"SHT_CUDA_CALLGRAPH"
	.align	4
	.sectionentsize	8
	.align		4
        /*0000*/ 	.word	0x00000000
	.align		4
        /*0004*/ 	.word	0xffffffff
	.align		4
        /*0008*/ 	.word	0x00000000
	.align		4
        /*000c*/ 	.word	0xfffffffe
	.align		4
        /*0010*/ 	.word	0x00000000
	.align		4
        /*0014*/ 	.word	0xfffffffd
	.align		4
        /*0018*/ 	.word	0x00000000
	.align		4
        /*001c*/ 	.word	0xfffffffc


//--------------------- .text._Z14multiplicacionPiS_S_ --------------------------
	.section	.text._Z14multiplicacionPiS_S_,"ax",@progbits
	.align	128
        .global         _Z14multiplicacionPiS_S_
        .type           _Z14multiplicacionPiS_S_,@function
        .size           _Z14multiplicacionPiS_S_,(.L_x_1 - _Z14multiplicacionPiS_S_)
        .other          _Z14multiplicacionPiS_S_,@"STO_CUDA_ENTRY STV_DEFAULT"
_Z14multiplicacionPiS_S_:
.text._Z14multiplicacionPiS_S_:
[----:B------:R-:W-:Y:S01]  /*0000*/  LDC R1, c[0x0][0x37c] ;  /* 0x0000df00ff017b82 */ /* 0x000fe20000000800 */
[----:B------:R-:W0:Y:S07]  /*0010*/  S2R R9, SR_TID.X ;  /* 0x0000000000097919 */ /* 0x000e2e0000002100 */
[----:B------:R-:W0:Y:S01]  /*0020*/  S2UR UR10, SR_CTAID.X ;  /* 0x00000000000a79c3 */ /* 0x000e220000002500 */
[----:B------:R-:W1:Y:S01]  /*0030*/  LDCU.128 UR4, c[0x0][0x380] ;  /* 0x00007000ff0477ac */ /* 0x000e620008000c00 */
[----:B------:R-:W-:Y:S01]  /*0040*/  HFMA2 R3, -RZ, RZ, 0, 0 ;  /* 0x00000000ff037431 */ /* 0x000fe200000001ff */
[----:B------:R-:W2:Y:S01]  /*0050*/  S2R R2, SR_TID.Y ;  /* 0x0000000000027919 */ /* 0x000ea20000002200 */
[----:B------:R-:W3:Y:S04]  /*0060*/  LDCU.64 UR8, c[0x0][0x358] ;  /* 0x00006b00ff0877ac */ /* 0x000ee80008000a00 */
[----:B------:R-:W0:Y:S08]  /*0070*/  LDC R0, c[0x0][0x360] ;  /* 0x0000d800ff007b82 */ /* 0x000e300000000800 */
[----:B------:R-:W2:Y:S01]  /*0080*/  S2UR UR11, SR_CTAID.Y ;  /* 0x00000000000b79c3 */ /* 0x000ea20000002600 */
[----:B-1----:R-:W-:-:S04]  /*0090*/  UIADD3 UR4, UP0, UPT, UR4, 0x8, URZ ;  /* 0x0000000804047890 */ /* 0x002fc8000ff1e0ff */
[----:B------:R-:W-:-:S03]  /*00a0*/  UIADD3.X UR5, UPT, UPT, URZ, UR5, URZ, UP0, !UPT ;  /* 0x00000005ff057290 */ /* 0x000fc600087fe4ff */
[----:B------:R-:W2:Y:S01]  /*00b0*/  LDC R5, c[0x0][0x364] ;  /* 0x0000d900ff057b82 */ /* 0x000ea20000000800 */
[----:B------:R-:W-:Y:S02]  /*00c0*/  MOV R6, UR4 ;  /* 0x0000000400067c02 */ /* 0x000fe40008000f00 */
[----:B------:R-:W-:-:S05]  /*00d0*/  MOV R7, UR5 ;  /* 0x0000000500077c02 */ /* 0x000fca0008000f00 */
[----:B------:R-:W1:Y:S01]  /*00e0*/  LDC.64 R10, c[0x0][0x390] ;  /* 0x0000e400ff0a7b82 */ /* 0x000e620000000a00 */
[----:B0-----:R-:W-:-:S04]  /*00f0*/  IMAD R9, R0, UR10, R9 ;  /* 0x0000000a00097c24 */ /* 0x001fc8000f8e0209 */
[----:B------:R-:W-:Y:S02]  /*0100*/  IMAD R9, R9, 0x64, RZ ;  /* 0x0000006409097824 */ /* 0x000fe400078e02ff */
[C-C-:B--2---:R-:W-:Y:S02]  /*0110*/  IMAD R0, R5.reuse, UR11, R2.reuse ;  /* 0x0000000b05007c24 */ /* 0x144fe4000f8e0202 */
[----:B------:R-:W-:-:S03]  /*0120*/  IMAD.WIDE.U32 R2, R5, UR11, R2 ;  /* 0x0000000b05027c25 */ /* 0x000fc6000f8e0002 */
[----:B------:R-:W-:Y:S02]  /*0130*/  IADD3 R13, PT, PT, R0, R9, RZ ;  /* 0x00000009000d7210 */ /* 0x000fe40007ffe0ff */
[----:B------:R-:W-:-:S04]  /*0140*/  LEA R4, P0, R2, UR6, 0x2 ;  /* 0x0000000602047c11 */ /* 0x000fc8000f8010ff */
[----:B------:R-:W-:Y:S01]  /*0150*/  LEA.HI.X R5, R2, UR7, R3, 0x2, P0 ;  /* 0x0000000702057c11 */ /* 0x000fe200080f1403 */
[----:B-1----:R-:W-:-:S04]  /*0160*/  IMAD.WIDE R2, R13, 0x4, R10 ;  /* 0x000000040d027825 */ /* 0x002fc800078e020a */
[----:B------:R-:W-:Y:S01]  /*0170*/  IMAD.WIDE R12, R9, 0x4, R6 ;  /* 0x00000004090c7825 */ /* 0x000fe200078e0206 */
[----:B---3--:R-:W-:Y:S04]  /*0180*/  STG.E desc[UR8][R2.64], RZ ;  /* 0x000000ff02007986 */ /* 0x008fe8000c101908 */
[----:B------:R-:W2:Y:S04]  /*0190*/  LDG.E R0, desc[UR8][R12.64+-0x8] ;  /* 0xfffff8080c007981 */ /* 0x000ea8000c1e1900 */
[----:B------:R-:W2:Y:S02]  /*01a0*/  LDG.E R11, desc[UR8][R4.64] ;  /* 0x00000008040b7981 */ /* 0x000ea4000c1e1900 */
[----:B--2---:R-:W-:-:S05]  /*01b0*/  IMAD R11, R0, R11, RZ ;  /* 0x0000000b000b7224 */ /* 0x004fca00078e02ff */
[----:B------:R0:W-:Y:S04]  /*01c0*/  STG.E desc[UR8][R2.64], R11 ;  /* 0x0000000b02007986 */ /* 0x0001e8000c101908 */
[----:B------:R-:W2:Y:S04]  /*01d0*/  LDG.E R0, desc[UR8][R12.64+-0x4] ;  /* 0xfffffc080c007981 */ /* 0x000ea8000c1e1900 */
[----:B------:R-:W2:Y:S02]  /*01e0*/  LDG.E R8, desc[UR8][R4.64+0x190] ;  /* 0x0001900804087981 */ /* 0x000ea4000c1e1900 */
[----:B--2---:R-:W-:-:S05]  /*01f0*/  IMAD R15, R0, R8, R11 ;  /* 0x00000008000f7224 */ /* 0x004fca00078e020b */
[----:B------:R1:W-:Y:S04]  /*0200*/  STG.E desc[UR8][R2.64], R15 ;  /* 0x0000000f02007986 */ /* 0x0003e8000c101908 */
[----:B------:R-:W2:Y:S04]  /*0210*/  LDG.E R0, desc[UR8][R12.64] ;  /* 0x000000080c007981 */ /* 0x000ea8000c1e1900 */
[----:B------:R-:W2:Y:S02]  /*0220*/  LDG.E R8, desc[UR8][R4.64+0x320] ;  /* 0x0003200804087981 */ /* 0x000ea4000c1e1900 */
[----:B--2---:R-:W-:-:S05]  /*0230*/  IMAD R17, R0, R8, R15 ;  /* 0x0000000800117224 */ /* 0x004fca00078e020f */
[----:B------:R2:W-:Y:S04]  /*0240*/  STG.E desc[UR8][R2.64], R17 ;  /* 0x0000001102007986 */ /* 0x0005e8000c101908 */
[----:B------:R-:W3:Y:S04]  /*0250*/  LDG.E R0, desc[UR8][R12.64+0x4] ;  /* 0x000004080c007981 */ /* 0x000ee8000c1e1900 */
[----:B------:R-:W3:Y:S01]  /*0260*/  LDG.E R8, desc[UR8][R4.64+0x4b0] ;  /* 0x0004b00804087981 */ /* 0x000ee2000c1e1900 */
[----:B0-----:R-:W-:-:S05]  /*0270*/  IADD3 R11, PT, PT, R9, 0x4, RZ ;  /* 0x00000004090b7810 */ /* 0x001fca0007ffe0ff */
[----:B------:R-:W-:-:S04]  /*0280*/  IMAD.WIDE R10, R11, 0x4, R6 ;  /* 0x000000040b0a7825 */ /* 0x000fc800078e0206 */
[----:B---3--:R-:W-:-:S05]  /*0290*/  IMAD R19, R0, R8, R17 ;  /* 0x0000000800137224 */ /* 0x008fca00078e0211 */
[----:B------:R0:W-:Y:S04]  /*02a0*/  STG.E desc[UR8][R2.64], R19 ;  /* 0x0000001302007986 */ /* 0x0001e8000c101908 */
[----:B------:R-:W1:Y:S04]  /*02b0*/  LDG.E R8, desc[UR8][R4.64+0x640] ;  /* 0x0006400804087981 */ /* 0x000e68000c1e1900 */
[----:B------:R-:W1:Y:S02]  /*02c0*/  LDG.E R0, desc[UR8][R10.64+-0x8] ;  /* 0xfffff8080a007981 */ /* 0x000e64000c1e1900 */
[----:B-1----:R-:W-:-:S05]  /*02d0*/  IMAD R15, R0, R8, R19 ;  /* 0x00000008000f7224 */ /* 0x002fca00078e0213 */
[----:B------:R1:W-:Y:S04]  /*02e0*/  STG.E desc[UR8][R2.64], R15 ;  /* 0x0000000f02007986 */ /* 0x0003e8000c101908 */
[----:B------:R-:W2:Y:S04]  /*02f0*/  LDG.E R0, desc[UR8][R10.64+-0x4] ;  /* 0xfffffc080a007981 */ /* 0x000ea8000c1e1900 */
[----:B------:R-:W2:Y:S02]  /*0300*/  LDG.E R8, desc[UR8][R4.64+0x7d0] ;  /* 0x0007d00804087981 */ /* 0x000ea4000c1e1900 */
[----:B--2---:R-:W-:-:S05]  /*0310*/  IMAD R17, R0, R8, R15 ;  /* 0x0000000800117224 */ /* 0x004fca00078e020f */
[----:B------:R2:W-:Y:S04]  /*0320*/  STG.E desc[UR8][R2.64], R17 ;  /* 0x0000001102007986 */ /* 0x0005e8000c101908 */
[----:B------:R-:W0:Y:S04]  /*0330*/  LDG.E R0, desc[UR8][R10.64] ;  /* 0x000000080a007981 */ /* 0x000e28000c1e1900 */
[----:B------:R-:W0:Y:S02]  /*0340*/  LDG.E R8, desc[UR8][R4.64+0x960] ;  /* 0x0009600804087981 */ /* 0x000e24000c1e1900 */
[----:B0-----:R-:W-:-:S05]  /*0350*/  IMAD R19, R0, R8, R17 ;  /* 0x0000000800137224 */ /* 0x001fca00078e0211 */
[----:B------:R0:W-:Y:S04]  /*0360*/  STG.E desc[UR8][R2.64], R19 ;  /* 0x0000001302007986 */ /* 0x0001e8000c101908 */
[----:B------:R-:W1:Y:S04]  /*0370*/  LDG.E R0, desc[UR8][R10.64+0x4] ;  /* 0x000004080a007981 */ /* 0x000e68000c1e1900 */
[----:B------:R-:W1:Y:S01]  /*0380*/  LDG.E R8, desc[UR8][R4.64+0xaf0] ;  /* 0x000af00804087981 */ /* 0x000e62000c1e1900 */
[----:B------:R-:W-:-:S05]  /*0390*/  IADD3 R13, PT, PT, R9, 0x8, RZ ;  /* 0x00000008090d7810 */ /* 0x000fca0007ffe0ff */
[----:B------:R-:W-:-:S04]  /*03a0*/  IMAD.WIDE R12, R13, 0x4, R6 ;  /* 0x000000040d0c7825 */ /* 0x000fc800078e0206 */
        /* <DEDUP_REMOVED lines=11> */
[----:B------:R-:W1:Y:S02]  /*0460*/  LDG.E R8, desc[UR8][R4.64+0xfa0] ;  /* 0x000fa00804087981 */ /* 0x000e64000c1e1900 */
[----:B-1----:R-:W-:-:S05]  /*0470*/  IMAD R15, R0, R8, R19 ;  /* 0x00000008000f7224 */ /* 0x002fca00078e0213 */
[----:B------:R1:W-:Y:S04]  /*0480*/  STG.E desc[UR8][R2.64], R15 ;  /* 0x0000000f02007986 */ /* 0x0003e8000c101908 */
[----:B------:R-:W2:Y:S04]  /*0490*/  LDG.E R0, desc[UR8][R12.64+0x4] ;  /* 0x000004080c007981 */ /* 0x000ea8000c1e1900 */
[----:B------:R-:W2:Y:S01]  /*04a0*/  LDG.E R8, desc[UR8][R4.64+0x1130] ;  /* 0x0011300804087981 */ /* 0x000ea2000c1e1900 */
[----:B------:R-:W-:-:S05]  /*04b0*/  IADD3 R11, PT, PT, R9, 0xc, RZ ;  /* 0x0000000c090b7810 */ /* 0x000fca0007ffe0ff */
[----:B------:R-:W-:-:S04]  /*04c0*/  IMAD.WIDE R10, R11, 0x4, R6 ;  /* 0x000000040b0a7825 */ /* 0x000fc800078e0206 */
        /* <DEDUP_REMOVED lines=15> */
[----:B------:R-:W0:Y:S01]  /*05c0*/  LDG.E R8, desc[UR8][R4.64+0x1770] ;  /* 0x0017700804087981 */ /* 0x000e22000c1e1900 */
[----:B------:R-:W-:-:S05]  /*05d0*/  IADD3 R13, PT, PT, R9, 0x10, RZ ;  /* 0x00000010090d7810 */ /* 0x000fca0007ffe0ff */
[----:B------:R-:W-:-:S04]  /*05e0*/  IMAD.WIDE R12, R13, 0x4, R6 ;  /* 0x000000040d0c7825 */ /* 0x000fc800078e0206 */
        /* <DEDUP_REMOVED lines=337> */
[----:B------:R-:W-:Y:S04]  /*1b00*/  STG.E desc[UR8][R2.64], R19 ;  /* 0x0000001302007986 */ /* 0x000fe8000c101908 */
        /* <DEDUP_REMOVED lines=23> */
[----:B------:R-:W-:Y:S04]  /*1c80*/  STG.E desc[UR8][R2.64], R17 ;  /* 0x0000001102007986 */ /* 0x000fe8000c101908 */
[----:B------:R-:W3:Y:S04]  /*1c90*/  LDG.E R0, desc[UR8][R6.64+-0x8] ;  /* 0xfffff80806007981 */ /* 0x000ee8000c1e1900 */
[----:B------:R-:W3:Y:S02]  /*1ca0*/  LDG.E R9, desc[UR8][R4.64+0x9600] ;  /* 0x0096000804097981 */ /* 0x000ee4000c1e1900 */
[----:B---3--:R-:W-:-:S05]  /*1cb0*/  IMAD R9, R0, R9, R17 ;  /* 0x0000000900097224 */ /* 0x008fca00078e0211 */
[----:B------:R0:W-:Y:S04]  /*1cc0*/  STG.E desc[UR8][R2.64], R9 ;  /* 0x0000000902007986 */ /* 0x0001e8000c101908 */
[----:B------:R-:W3:Y:S04]  /*1cd0*/  LDG.E R0, desc[UR8][R6.64+-0x4] ;  /* 0xfffffc0806007981 */ /* 0x000ee8000c1e1900 */
[----:B------:R-:W3:Y:S02]  /*1ce0*/  LDG.E R8, desc[UR8][R4.64+0x9790] ;  /* 0x0097900804087981 */ /* 0x000ee4000c1e1900 */
[----:B---3--:R-:W-:-:S05]  /*1cf0*/  IMAD R11, R0, R8, R9 ;  /* 0x00000008000b7224 */ /* 0x008fca00078e0209 */
[----:B------:R-:W-:Y:S04]  /*1d00*/  STG.E desc[UR8][R2.64], R11 ;  /* 0x0000000b02007986 */ /* 0x000fe8000c101908 */
[----:B------:R-:W2:Y:S04]  /*1d10*/  LDG.E R0, desc[UR8][R6.64] ;  /* 0x0000000806007981 */ /* 0x000ea8000c1e1900 */
[----:B------:R-:W2:Y:S02]  /*1d20*/  LDG.E R8, desc[UR8][R4.64+0x9920] ;  /* 0x0099200804087981 */ /* 0x000ea4000c1e1900 */
[----:B--2---:R-:W-:-:S05]  /*1d30*/  IMAD R13, R0, R8, R11 ;  /* 0x00000008000d7224 */ /* 0x004fca00078e020b */
[----:B------:R-:W-:Y:S04]  /*1d40*/  STG.E desc[UR8][R2.64], R13 ;  /* 0x0000000d02007986 */ /* 0x000fe8000c101908 */
[----:B------:R-:W0:Y:S04]  /*1d50*/  LDG.E R0, desc[UR8][R6.64+0x4] ;  /* 0x0000040806007981 */ /* 0x000e28000c1e1900 */
[----:B------:R-:W0:Y:S02]  /*1d60*/  LDG.E R8, desc[UR8][R4.64+0x9ab0] ;  /* 0x009ab00804087981 */ /* 0x000e24000c1e1900 */
[----:B0-----:R-:W-:-:S05]  /*1d70*/  IMAD R9, R0, R8, R13 ;  /* 0x0000000800097224 */ /* 0x001fca00078e020d */
[----:B------:R-:W-:Y:S01]  /*1d80*/  STG.E desc[UR8][R2.64], R9 ;  /* 0x0000000902007986 */ /* 0x000fe2000c101908 */
[----:B------:R-:W-:Y:S05]  /*1d90*/  EXIT ;  /* 0x000000000000794d */ /* 0x000fea0003800000 */
.L_x_0:
[----:B------:R-:W-:-:S00]  /*1da0*/  BRA `(.L_x_0) ;  /* 0xfffffffc00fc7947 */ /* 0x000fc0000383ffff */
[----:B------:R-:W-:-:S00]  /*1db0*/  NOP ;  /* 0x0000000000007918 */ /* 0x000fc00000000000 */
        /* <DEDUP_REMOVED lines=12> */
.L_x_1:


//--------------------- .nv.shared.reserved.0     --------------------------
	.section	.nv.shared.reserved.0,"aw",@nobits
	.weak		__nv_reservedSMEM_offset_0_alias
	.size		__nv_reservedSMEM_offset_0_alias, 0, 64
	.other		__nv_reservedSMEM_offset_0_alias,@"STO_CUDA_RESERVED_SHARED STV_DEFAULT"
__nv_reservedSMEM_offset_0_alias:
	.zero		0
	.zero		64


//--------------------- .nv.constant0._Z14multiplicacionPiS_S_ --------------------------
	.section	.nv.constant0._Z14multiplicacionPiS_S_,"a",@progbits
	.sectionflags	@""
	.align	4
.nv.constant0._Z14multiplicacionPiS_S_:
	.zero		920


//--------------------- SYMBOLS --------------------------

	.type		.nv.reservedSmem.offset0,@object
	.size		.nv.reservedSmem.offset0,0x4
